//
// Generated by NVIDIA NVVM Compiler
//
// Compiler Build ID: CL-36424714
// Cuda compilation tools, release 13.0, V13.0.88
// Based on NVVM 20.0.0
//

.version 9.0
.target sm_100
.address_size 64

	// .globl	_ZN3mat5set_dEPffii
.const .align 4 .u32 d_nbt = 8;

.visible .entry _ZN3mat5set_dEPffii(
	.param .u64 .ptr .align 1 _ZN3mat5set_dEPffii_param_0,
	.param .f32 _ZN3mat5set_dEPffii_param_1,
	.param .u32 _ZN3mat5set_dEPffii_param_2,
	.param .u32 _ZN3mat5set_dEPffii_param_3
)
{
	.reg .b32 	%r<13>;
	.reg .b32 	%f<2>;
	.reg .b64 	%rd<5>;

	ld.param.u64 	%rd1, [_ZN3mat5set_dEPffii_param_0];
	ld.param.f32 	%f1, [_ZN3mat5set_dEPffii_param_1];
	ld.param.u32 	%r1, [_ZN3mat5set_dEPffii_param_2];
	ld.param.u32 	%r2, [_ZN3mat5set_dEPffii_param_3];
	cvta.to.global.u64 	%rd2, %rd1;
	mov.u32 	%r3, %ctaid.x;
	div.u32 	%r4, %r3, %r1;
	mul.lo.s32 	%r5, %r4, %r1;
	sub.s32 	%r6, %r3, %r5;
	mov.u32 	%r7, %tid.x;
	mul.lo.s32 	%r8, %r4, %r2;
	ld.const.u32 	%r9, [d_nbt];
	div.u32 	%r10, %r8, %r9;
	mad.lo.s32 	%r11, %r6, %r2, %r7;
	add.s32 	%r12, %r11, %r10;
	mul.wide.s32 	%rd3, %r12, 4;
	add.s64 	%rd4, %rd2, %rd3;
	st.global.f32 	[%rd4], %f1;
	ret;

}


// ===== COMPILED SASS (sm_100) =====

	.target	sm_100

	.elftype	@"ET_EXEC"


//--------------------- .note.nv.tkinfo           --------------------------
	.section	.note.nv.tkinfo,"",@"SHT_NOTE"
	.sectionflags	@"SHF_NOTE_NV_TKINFO"
	.tkinfo
        /*0018*/ 	.word	0x00000002
        /*0030*/ 	.string	""
        /*0030*/ 	.string	"ptxas"
        /*0030*/ 	.string	"Cuda compilation tools, release 13.0, V13.0.88"
        /*0030*/ 	.string	"Build cuda_13.0.r13.0/compiler.36424714_0"
        /*0030*/ 	.string	"-arch sm_100 -m 64 "



//--------------------- .note.nv.cuinfo           --------------------------
	.section	.note.nv.cuinfo,"",@"SHT_NOTE"
	.sectionflags	@"SHF_NOTE_NV_CUINFO"
        /*0018*/ 	.short	0x0002
        /*001a*/ 	.short	0x0064
        /*001c*/ 	.short	0x0082
	.zero		2


//--------------------- .nv.info                  --------------------------
	.section	.nv.info,"",@"SHT_CUDA_INFO"
	.align	4


	//----- nvinfo : EIATTR_REGCOUNT
	.align		4
        /*0000*/ 	.byte	0x04, 0x2f
        /*0002*/ 	.short	(.L_2 - .L_1)
	.align		4
.L_1:
        /*0004*/ 	.word	index@(_ZN3mat5set_dEPffii)
        /*0008*/ 	.word	0x0000000b


	//----- nvinfo : EIATTR_FRAME_SIZE
	.align		4
.L_2:
        /*000c*/ 	.byte	0x04, 0x11
        /*000e*/ 	.short	(.L_4 - .L_3)
	.align		4
.L_3:
        /*0010*/ 	.word	index@(_ZN3mat5set_dEPffii)
        /*0014*/ 	.word	0x00000000


	//----- nvinfo : EIATTR_MIN_STACK_SIZE
	.align		4
.L_4:
        /*0018*/ 	.byte	0x04, 0x12
        /*001a*/ 	.short	(.L_6 - .L_5)
	.align		4
.L_5:
        /*001c*/ 	.word	index@(_ZN3mat5set_dEPffii)
        /*0020*/ 	.word	0x00000000
.L_6:


//--------------------- .nv.compat                --------------------------
	.section	.nv.compat,"",@"SHT_CUDA_COMPAT_INFO"
	.align	4
        /*0000*/ 	.byte	0x02, 0x09, 0x00, 0x00, 0x02, 0x02, 0x01, 0x00, 0x02, 0x05, 0x05, 0x00, 0x03, 0x07, 0x01, 0x01
        /*0010*/ 	.byte	0x02, 0x03, 0x00, 0x00, 0x02, 0x06, 0x01, 0x00, 0x04, 0x0b, 0x08, 0x00, 0x09, 0x00, 0x00, 0x00
        /*0020*/ 	.byte	0x00, 0x00, 0x00, 0x00


//--------------------- .nv.info._ZN3mat5set_dEPffii --------------------------
	.section	.nv.info._ZN3mat5set_dEPffii,"",@"SHT_CUDA_INFO"
	.sectionflags	@""
	.align	4


	//----- nvinfo : EIATTR_CUDA_API_VERSION
	.align		4
        /*0000*/ 	.byte	0x04, 0x37
        /*0002*/ 	.short	(.L_8 - .L_7)
.L_7:
        /*0004*/ 	.word	0x00000082


	//----- nvinfo : EIATTR_KPARAM_INFO
	.align		4
.L_8:
        /*0008*/ 	.byte	0x04, 0x17
        /*000a*/ 	.short	(.L_10 - .L_9)
.L_9:
        /*000c*/ 	.word	0x00000000
        /*0010*/ 	.short	0x0003
        /*0012*/ 	.short	0x0010
        /*0014*/ 	.byte	0x00, 0xf0, 0x11, 0x00


	//----- nvinfo : EIATTR_KPARAM_INFO
	.align		4
.L_10:
        /*0018*/ 	.byte	0x04, 0x17
        /*001a*/ 	.short	(.L_12 - .L_11)
.L_11:
        /*001c*/ 	.word	0x00000000
        /*0020*/ 	.short	0x0002
        /*0022*/ 	.short	0x000c
        /*0024*/ 	.byte	0x00, 0xf0, 0x11, 0x00


	//----- nvinfo : EIATTR_KPARAM_INFO
	.align		4
.L_12:
        /*0028*/ 	.byte	0x04, 0x17
        /*002a*/ 	.short	(.L_14 - .L_13)
.L_13:
        /*002c*/ 	.word	0x00000000
        /*0030*/ 	.short	0x0001
        /*0032*/ 	.short	0x0008
        /*0034*/ 	.byte	0x00, 0xf0, 0x11, 0x00


	//----- nvinfo : EIATTR_KPARAM_INFO
	.align		4
.L_14:
        /*0038*/ 	.byte	0x04, 0x17
        /*003a*/ 	.short	(.L_16 - .L_15)
.L_15:
        /*003c*/ 	.word	0x00000000
        /*0040*/ 	.short	0x0000
        /*0042*/ 	.short	0x0000
        /*0044*/ 	.byte	0x00, 0xf5, 0x21, 0x00


	//----- nvinfo : EIATTR_SPARSE_MMA_MASK
	.align		4
.L_16:
        /*0048*/ 	.byte	0x03, 0x50
        /*004a*/ 	.short	0x0000


	//----- nvinfo : EIATTR_MAXREG_COUNT
	.align		4
        /*004c*/ 	.byte	0x03, 0x1b
        /*004e*/ 	.short	0x00ff


	//----- nvinfo : EIATTR_MERCURY_ISA_VERSION
	.align		4
        /*0050*/ 	.byte	0x03, 0x5f
        /*0052*/ 	.short	0x0101


	//----- nvinfo : EIATTR_VRC_CTA_INIT_COUNT
	.align		4
        /*0054*/ 	.byte	0x02, 0x4a
	.zero		1
	.zero		1


	//----- nvinfo : EIATTR_EXIT_INSTR_OFFSETS
	.align		4
        /*0058*/ 	.byte	0x04, 0x1c
        /*005a*/ 	.short	(.L_18 - .L_17)


	//   ....[0]....
.L_17:
        /*005c*/ 	.word	0x00000330


	//----- nvinfo : EIATTR_CBANK_PARAM_SIZE
	.align		4
.L_18:
        /*0060*/ 	.byte	0x03, 0x19
        /*0062*/ 	.short	0x0014


	//----- nvinfo : EIATTR_PARAM_CBANK
	.align		4
        /*0064*/ 	.byte	0x04, 0x0a
        /*0066*/ 	.short	(.L_20 - .L_19)
	.align		4
.L_19:
        /*0068*/ 	.word	index@(.nv.constant0._ZN3mat5set_dEPffii)
        /*006c*/ 	.short	0x0380
        /*006e*/ 	.short	0x0014


	//----- nvinfo : EIATTR_SW_WAR
	.align		4
.L_20:
        /*0070*/ 	.byte	0x04, 0x36
        /*0072*/ 	.short	(.L_22 - .L_21)
.L_21:
        /*0074*/ 	.word	0x00000008
.L_22:


//--------------------- .nv.callgraph             --------------------------
	.section	.nv.callgraph,"",@"SHT_CUDA_CALLGRAPH"
	.align	4
	.sectionentsize	8
	.align		4
        /*0000*/ 	.word	0x00000000
	.align		4
        /*0004*/ 	.word	0xffffffff
	.align		4
        /*0008*/ 	.word	0x00000000
	.align		4
        /*000c*/ 	.word	0xfffffffe
	.align		4
        /*0010*/ 	.word	0x00000000
	.align		4
        /*0014*/ 	.word	0xfffffffd
	.align		4
        /*0018*/ 	.word	0x00000000
	.align		4
        /*001c*/ 	.word	0xfffffffc


//--------------------- .nv.constant3             --------------------------
	.section	.nv.constant3,"a",@progbits
	.align	4
.nv.constant3:
	.type		d_nbt,@object
	.size		d_nbt,(.L_0 - d_nbt)
d_nbt:
        /*0000*/ 	.byte	0x08, 0x00, 0x00, 0x00
.L_0:


//--------------------- .text._ZN3mat5set_dEPffii --------------------------
	.section	.text._ZN3mat5set_dEPffii,"ax",@progbits
	.align	128
        .global         _ZN3mat5set_dEPffii
        .type           _ZN3mat5set_dEPffii,@function
        .size           _ZN3mat5set_dEPffii,(.L_x_1 - _ZN3mat5set_dEPffii)
        .other          _ZN3mat5set_dEPffii,@"STO_CUDA_ENTRY STV_DEFAULT"
_ZN3mat5set_dEPffii:
.text._ZN3mat5set_dEPffii:
[----:B------:R-:W-:Y:S08]  /*0000*/  LDC R1, c[0x0][0x37c] ;  /* 0x0000df00ff017b82 */ /* 0x000ff00000000800 */
[----:B------:R-:W0:Y:S01]  /*0010*/  LDC.64 R2, c[0x0][0x388] ;  /* 0x0000e200ff027b82 */ /* 0x000e220000000a00 */
[----:B------:R-:W1:Y:S01]  /*0020*/  LDCU UR7, c[0x3][URZ] ;  /* 0x00c00000ff0777ac */ /* 0x000e620008000800 */
[----:B------:R-:W2:Y:S06]  /*0030*/  LDCU UR6, c[0x0][0x390] ;  /* 0x00007200ff0677ac */ /* 0x000eac0008000800 */
[----:B------:R-:W3:Y:S01]  /*0040*/  S2UR UR4, SR_CTAID.X ;  /* 0x00000000000479c3 */ /* 0x000ee20000002500 */
[----:B-1----:R-:W1:Y:S01]  /*0050*/  I2F.U32.RP R6, UR7 ;  /* 0x0000000700067d06 */ /* 0x002e620008209000 */
[----:B0-----:R-:W-:-:S07]  /*0060*/  ISETP.NE.U32.AND P2, PT, R3, RZ, PT ;  /* 0x000000ff0300720c */ /* 0x001fce0003f45070 */
[----:B------:R-:W0:Y:S08]  /*0070*/  I2F.U32.RP R0, R3 ;  /* 0x0000000300007306 */ /* 0x000e300000209000 */
[----:B-1----:R-:W-:Y:S08]  /*0080*/  MUFU.RCP R6, R6 ;  /* 0x0000000600067308 */ /* 0x002ff00000001000 */
[----:B0-----:R-:W0:Y:S02]  /*0090*/  MUFU.RCP R0, R0 ;  /* 0x0000000000007308 */ /* 0x001e240000001000 */
[----:B0-----:R-:W-:-:S06]  /*00a0*/  IADD3 R4, PT, PT, R0, 0xffffffe, RZ ;  /* 0x0ffffffe00047810 */ /* 0x001fcc0007ffe0ff */
[----:B------:R0:W1:Y:S02]  /*00b0*/  F2I.FTZ.U32.TRUNC.NTZ R5, R4 ;  /* 0x0000000400057305 */ /* 0x000064000021f000 */
[----:B0-----:R-:W-:Y:S02]  /*00c0*/  HFMA2 R4, -RZ, RZ, 0, 0 ;  /* 0x00000000ff047431 */ /* 0x001fe400000001ff */
[----:B-1----:R-:W-:-:S04]  /*00d0*/  IMAD.MOV R8, RZ, RZ, -R5 ;  /* 0x000000ffff087224 */ /* 0x002fc800078e0a05 */
[----:B------:R-:W-:Y:S02]  /*00e0*/  IMAD R7, R8, R3, RZ ;  /* 0x0000000308077224 */ /* 0x000fe400078e02ff */
[----:B------:R-:W0:Y:S02]  /*00f0*/  S2R R8, SR_TID.X ;  /* 0x0000000000087919 */ /* 0x000e240000002100 */
[----:B------:R-:W-:-:S06]  /*0100*/  IMAD.HI.U32 R5, R5, R7, R4 ;  /* 0x0000000705057227 */ /* 0x000fcc00078e0004 */
[----:B---3--:R-:W-:Y:S01]  /*0110*/  IMAD.HI.U32 R0, R5, UR4, RZ ;  /* 0x0000000405007c27 */ /* 0x008fe2000f8e00ff */
[----:B------:R-:W-:-:S03]  /*0120*/  IADD3 R5, PT, PT, R6, 0xffffffe, RZ ;  /* 0x0ffffffe06057810 */ /* 0x000fc60007ffe0ff */
[----:B------:R-:W-:-:S03]  /*0130*/  IMAD.MOV R4, RZ, RZ, -R0 ;  /* 0x000000ffff047224 */ /* 0x000fc600078e0a00 */
[----:B------:R-:W1:Y:S01]  /*0140*/  F2I.FTZ.U32.TRUNC.NTZ R5, R5 ;  /* 0x0000000500057305 */ /* 0x000e62000021f000 */
[----:B------:R-:W-:-:S05]  /*0150*/  IMAD R4, R3, R4, UR4 ;  /* 0x0000000403047e24 */ /* 0x000fca000f8e0204 */
[----:B------:R-:W-:Y:S02]  /*0160*/  ISETP.GE.U32.AND P0, PT, R4, R3, PT ;  /* 0x000000030400720c */ /* 0x000fe40003f06070 */
[----:B-1----:R-:W-:-:S11]  /*0170*/  IADD3 R7, PT, PT, RZ, -R5, RZ ;  /* 0x80000005ff077210 */ /* 0x002fd60007ffe0ff */
[----:B------:R-:W-:Y:S02]  /*0180*/  @P0 IMAD.IADD R4, R4, 0x1, -R3 ;  /* 0x0000000104040824 */ /* 0x000fe400078e0a03 */
[----:B------:R-:W-:Y:S02]  /*0190*/  @P0 VIADD R0, R0, 0x1 ;  /* 0x0000000100000836 */ /* 0x000fe40000000000 */
[----:B------:R-:W-:Y:S01]  /*01a0*/  IMAD R7, R7, UR7, RZ ;  /* 0x0000000707077c24 */ /* 0x000fe2000f8e02ff */
[----:B------:R-:W-:Y:S02]  /*01b0*/  ISETP.GE.U32.AND P1, PT, R4, R3, PT ;  /* 0x000000030400720c */ /* 0x000fe40003f26070 */
[----:B------:R-:W-:-:S05]  /*01c0*/  MOV R4, RZ ;  /* 0x000000ff00047202 */ /* 0x000fca0000000f00 */
[----:B------:R-:W-:-:S06]  /*01d0*/  IMAD.HI.U32 R5, R5, R7, R4 ;  /* 0x0000000705057227 */ /* 0x000fcc00078e0004 */
[----:B------:R-:W-:Y:S02]  /*01e0*/  @P1 IADD3 R0, PT, PT, R0, 0x1, RZ ;  /* 0x0000000100001810 */ /* 0x000fe40007ffe0ff */
[----:B------:R-:W-:Y:S02]  /*01f0*/  @!P2 LOP3.LUT R0, RZ, R3, RZ, 0x33, !PT ;  /* 0x00000003ff00a212 */ /* 0x000fe400078e33ff */
[----:B------:R-:W-:-:S03]  /*0200*/  ISETP.NE.U32.AND P2, PT, RZ, UR7, PT ;  /* 0x00000007ff007c0c */ /* 0x000fc6000bf45070 */
[C---:B--2---:R-:W-:Y:S01]  /*0210*/  IMAD R4, R0.reuse, UR6, RZ ;  /* 0x0000000600047c24 */ /* 0x044fe2000f8e02ff */
[----:B------:R-:W-:-:S03]  /*0220*/  IADD3 R0, PT, PT, -R0, RZ, RZ ;  /* 0x000000ff00007210 */ /* 0x000fc60007ffe1ff */
[----:B------:R-:W-:-:S04]  /*0230*/  IMAD.HI.U32 R6, R5, R4, RZ ;  /* 0x0000000405067227 */ /* 0x000fc800078e00ff */
[----:B------:R-:W-:Y:S02]  /*0240*/  IMAD.MOV R5, RZ, RZ, -R6 ;  /* 0x000000ffff057224 */ /* 0x000fe400078e0a06 */
[----:B------:R-:W-:Y:S01]  /*0250*/  IMAD R3, R3, R0, UR4 ;  /* 0x0000000403037e24 */ /* 0x000fe2000f8e0200 */
[----:B------:R-:W1:Y:S01]  /*0260*/  LDCU.64 UR4, c[0x0][0x358] ;  /* 0x00006b00ff0477ac */ /* 0x000e620008000a00 */
[----:B------:R-:W-:Y:S02]  /*0270*/  IMAD R4, R5, UR7, R4 ;  /* 0x0000000705047c24 */ /* 0x000fe4000f8e0204 */
[----:B0-----:R-:W-:-:S03]  /*0280*/  IMAD R3, R3, UR6, R8 ;  /* 0x0000000603037c24 */ /* 0x001fc6000f8e0208 */
[----:B------:R-:W-:-:S13]  /*0290*/  ISETP.GE.U32.AND P0, PT, R4, UR7, PT ;  /* 0x0000000704007c0c */ /* 0x000fda000bf06070 */
[----:B------:R-:W-:Y:S01]  /*02a0*/  @P0 IADD3 R4, PT, PT, R4, -UR7, RZ ;  /* 0x8000000704040c10 */ /* 0x000fe2000fffe0ff */
[----:B------:R-:W-:-:S03]  /*02b0*/  @P0 VIADD R6, R6, 0x1 ;  /* 0x0000000106060836 */ /* 0x000fc60000000000 */
[----:B------:R-:W-:Y:S02]  /*02c0*/  ISETP.GE.U32.AND P1, PT, R4, UR7, PT ;  /* 0x0000000704007c0c */ /* 0x000fe4000bf26070 */
[----:B------:R-:W0:Y:S11]  /*02d0*/  LDC.64 R4, c[0x0][0x380] ;  /* 0x0000e000ff047b82 */ /* 0x000e360000000a00 */
[----:B------:R-:W-:-:S02]  /*02e0*/  @P1 IADD3 R6, PT, PT, R6, 0x1, RZ ;  /* 0x0000000106061810 */ /* 0x000fc40007ffe0ff */
[----:B------:R-:W-:-:S04]  /*02f0*/  @!P2 LOP3.LUT R6, RZ, UR7, RZ, 0x33, !PT ;  /* 0x00000007ff06ac12 */ /* 0x000fc8000f8e33ff */
[----:B------:R-:W-:-:S05]  /*0300*/  IADD3 R3, PT, PT, R6, R3, RZ ;  /* 0x0000000306037210 */ /* 0x000fca0007ffe0ff */
[----:B0-----:R-:W-:-:S05]  /*0310*/  IMAD.WIDE R4, R3, 0x4, R4 ;  /* 0x0000000403047825 */ /* 0x001fca00078e0204 */
[----:B-1----:R-:W-:Y:S01]  /*0320*/  STG.E desc[UR4][R4.64], R2 ;  /* 0x0000000204007986 */ /* 0x002fe2000c101904 */
[----:B------:R-:W-:Y:S05]  /*0330*/  EXIT ;  /* 0x000000000000794d */ /* 0x000fea0003800000 */
.L_x_0:
[----:B------:R-:W-:-:S00]  /*0340*/  BRA `(.L_x_0) ;  /* 0xfffffffc00fc7947 */ /* 0x000fc0000383ffff */
[----:B------:R-:W-:-:S00]  /*0350*/  NOP ;  /* 0x0000000000007918 */ /* 0x000fc00000000000 */
        /* <DEDUP_REMOVED lines=10> */
.L_x_1:


//--------------------- .nv.shared.reserved.0     --------------------------
	.section	.nv.shared.reserved.0,"aw",@nobits
	.weak		__nv_reservedSMEM_offset_0_alias
	.size		__nv_reservedSMEM_offset_0_alias, 0, 64
	.other		__nv_reservedSMEM_offset_0_alias,@"STO_CUDA_RESERVED_SHARED STV_DEFAULT"
__nv_reservedSMEM_offset_0_alias:
	.zero		0
	.zero		64


//--------------------- .nv.constant0._ZN3mat5set_dEPffii --------------------------
	.section	.nv.constant0._ZN3mat5set_dEPffii,"a",@progbits
	.sectionflags	@""
	.align	4
.nv.constant0._ZN3mat5set_dEPffii:
	.zero		916


//--------------------- SYMBOLS --------------------------

	.type		.nv.reservedSmem.offset0,@object
	.size		.nv.reservedSmem.offset0,0x4
